//
// Generated by NVIDIA NVVM Compiler
//
// Compiler Build ID: CL-36424714
// Cuda compilation tools, release 13.0, V13.0.88
// Based on NVVM 20.0.0
//

.version 9.0
.target sm_100
.address_size 64

	// .globl	_Z10GPU_KernelPiS_Pfii

.visible .entry _Z10GPU_KernelPiS_Pfii(
	.param .u64 .ptr .align 1 _Z10GPU_KernelPiS_Pfii_param_0,
	.param .u64 .ptr .align 1 _Z10GPU_KernelPiS_Pfii_param_1,
	.param .u64 .ptr .align 1 _Z10GPU_KernelPiS_Pfii_param_2,
	.param .u32 _Z10GPU_KernelPiS_Pfii_param_3,
	.param .u32 _Z10GPU_KernelPiS_Pfii_param_4
)
{
	.reg .pred 	%p<54>;
	.reg .b32 	%r<66>;
	.reg .b32 	%f<29>;
	.reg .b64 	%rd<13>;

	ld.param.u64 	%rd6, [_Z10GPU_KernelPiS_Pfii_param_0];
	ld.param.u64 	%rd7, [_Z10GPU_KernelPiS_Pfii_param_1];
	ld.param.u64 	%rd8, [_Z10GPU_KernelPiS_Pfii_param_2];
	ld.param.u32 	%r26, [_Z10GPU_KernelPiS_Pfii_param_3];
	ld.param.u32 	%r28, [_Z10GPU_KernelPiS_Pfii_param_4];
	mov.u32 	%r29, %ctaid.x;
	mov.u32 	%r30, %ntid.x;
	mov.u32 	%r31, %tid.x;
	mad.lo.s32 	%r1, %r29, %r30, %r31;
	mov.u32 	%r32, %ctaid.y;
	mov.u32 	%r33, %ntid.y;
	mov.u32 	%r34, %tid.y;
	mad.lo.s32 	%r35, %r32, %r33, %r34;
	setp.ge.s32 	%p4, %r1, %r26;
	setp.ge.s32 	%p5, %r35, %r28;
	or.pred  	%p6, %p4, %p5;
	@%p6 bra 	$L__BB0_19;
	mad.lo.s32 	%r37, %r26, %r35, %r1;
	mul.lo.s32 	%r3, %r37, 3;
	add.s32 	%r4, %r1, -3;
	add.s32 	%r38, %r1, -2;
	setp.gt.s32 	%p7, %r1, 1;
	setp.lt.s32 	%p8, %r38, %r26;
	and.pred  	%p1, %p7, %p8;
	add.s32 	%r39, %r1, 2;
	setp.gt.s32 	%p9, %r1, -3;
	setp.lt.s32 	%p10, %r39, %r26;
	and.pred  	%p2, %p9, %p10;
	add.s32 	%r40, %r1, 3;
	setp.gt.s32 	%p11, %r1, -4;
	setp.lt.s32 	%p12, %r40, %r26;
	and.pred  	%p3, %p11, %p12;
	cvta.to.global.u64 	%rd1, %rd7;
	cvta.to.global.u64 	%rd2, %rd6;
	cvta.to.global.u64 	%rd3, %rd8;
	mov.b32 	%r56, 0;
	not.pred 	%p22, %p1;
	not.pred 	%p44, %p2;
	not.pred 	%p49, %p3;
$L__BB0_2:
	mov.b32 	%r57, 0;
	mov.u32 	%r59, %r57;
$L__BB0_3:
	add.s32 	%r8, %r57, %r35;
	add.s32 	%r9, %r8, -3;
	setp.lt.u32 	%p13, %r8, 3;
	setp.ge.s32 	%p14, %r9, %r28;
	mul.lo.s32 	%r42, %r57, 7;
	setp.lt.s32 	%p15, %r1, 3;
	setp.ge.s32 	%p16, %r4, %r26;
	or.pred  	%p17, %p15, %p16;
	or.pred  	%p18, %p17, %p13;
	mad.lo.s32 	%r43, %r9, %r26, %r4;
	mad.lo.s32 	%r44, %r43, 3, %r56;
	mul.wide.s32 	%rd9, %r44, 4;
	add.s64 	%rd4, %rd2, %rd9;
	mul.wide.u32 	%rd10, %r42, 4;
	add.s64 	%rd5, %rd3, %rd10;
	or.pred  	%p19, %p18, %p14;
	@%p19 bra 	$L__BB0_5;
	ld.global.u32 	%r45, [%rd4];
	cvt.rn.f32.s32 	%f1, %r45;
	ld.global.f32 	%f2, [%rd5];
	cvt.rn.f32.s32 	%f3, %r59;
	fma.rn.f32 	%f4, %f2, %f1, %f3;
	cvt.rzi.s32.f32 	%r59, %f4;
$L__BB0_5:
	setp.ge.s32 	%p20, %r9, %r28;
	setp.lt.u32 	%p21, %r8, 3;
	or.pred  	%p23, %p22, %p21;
	or.pred  	%p24, %p23, %p20;
	@%p24 bra 	$L__BB0_7;
	ld.global.u32 	%r46, [%rd4+12];
	cvt.rn.f32.s32 	%f5, %r46;
	ld.global.f32 	%f6, [%rd5+4];
	cvt.rn.f32.s32 	%f7, %r59;
	fma.rn.f32 	%f8, %f6, %f5, %f7;
	cvt.rzi.s32.f32 	%r59, %f8;
$L__BB0_7:
	setp.ge.s32 	%p25, %r9, %r28;
	setp.lt.u32 	%p26, %r8, 3;
	setp.lt.s32 	%p27, %r1, 1;
	or.pred  	%p28, %p27, %p26;
	or.pred  	%p29, %p28, %p25;
	@%p29 bra 	$L__BB0_9;
	ld.global.u32 	%r47, [%rd4+24];
	cvt.rn.f32.s32 	%f9, %r47;
	ld.global.f32 	%f10, [%rd5+8];
	cvt.rn.f32.s32 	%f11, %r59;
	fma.rn.f32 	%f12, %f10, %f9, %f11;
	cvt.rzi.s32.f32 	%r59, %f12;
$L__BB0_9:
	setp.ge.s32 	%p30, %r9, %r28;
	setp.lt.u32 	%p31, %r8, 3;
	setp.lt.s32 	%p32, %r1, 0;
	or.pred  	%p33, %p32, %p31;
	or.pred  	%p34, %p33, %p30;
	@%p34 bra 	$L__BB0_11;
	ld.global.u32 	%r48, [%rd4+36];
	cvt.rn.f32.s32 	%f13, %r48;
	ld.global.f32 	%f14, [%rd5+12];
	cvt.rn.f32.s32 	%f15, %r59;
	fma.rn.f32 	%f16, %f14, %f13, %f15;
	cvt.rzi.s32.f32 	%r59, %f16;
$L__BB0_11:
	setp.ge.s32 	%p35, %r9, %r28;
	setp.lt.u32 	%p36, %r8, 3;
	setp.lt.s32 	%p37, %r1, -1;
	add.s32 	%r49, %r1, 1;
	setp.ge.s32 	%p38, %r49, %r26;
	or.pred  	%p39, %p37, %p38;
	or.pred  	%p40, %p39, %p36;
	or.pred  	%p41, %p40, %p35;
	@%p41 bra 	$L__BB0_13;
	ld.global.u32 	%r50, [%rd4+48];
	cvt.rn.f32.s32 	%f17, %r50;
	ld.global.f32 	%f18, [%rd5+16];
	cvt.rn.f32.s32 	%f19, %r59;
	fma.rn.f32 	%f20, %f18, %f17, %f19;
	cvt.rzi.s32.f32 	%r59, %f20;
$L__BB0_13:
	setp.ge.s32 	%p42, %r9, %r28;
	setp.lt.u32 	%p43, %r8, 3;
	or.pred  	%p45, %p44, %p43;
	or.pred  	%p46, %p45, %p42;
	@%p46 bra 	$L__BB0_15;
	ld.global.u32 	%r51, [%rd4+60];
	cvt.rn.f32.s32 	%f21, %r51;
	ld.global.f32 	%f22, [%rd5+20];
	cvt.rn.f32.s32 	%f23, %r59;
	fma.rn.f32 	%f24, %f22, %f21, %f23;
	cvt.rzi.s32.f32 	%r59, %f24;
$L__BB0_15:
	setp.ge.s32 	%p47, %r9, %r28;
	setp.lt.u32 	%p48, %r8, 3;
	or.pred  	%p50, %p49, %p48;
	or.pred  	%p51, %p50, %p47;
	@%p51 bra 	$L__BB0_17;
	ld.global.u32 	%r52, [%rd4+72];
	cvt.rn.f32.s32 	%f25, %r52;
	ld.global.f32 	%f26, [%rd5+24];
	cvt.rn.f32.s32 	%f27, %r59;
	fma.rn.f32 	%f28, %f26, %f25, %f27;
	cvt.rzi.s32.f32 	%r59, %f28;
$L__BB0_17:
	add.s32 	%r57, %r57, 1;
	setp.ne.s32 	%p52, %r57, 7;
	@%p52 bra 	$L__BB0_3;
	max.s32 	%r53, %r59, 0;
	min.s32 	%r54, %r53, 255;
	add.s32 	%r55, %r56, %r3;
	mul.wide.s32 	%rd11, %r55, 4;
	add.s64 	%rd12, %rd1, %rd11;
	st.global.u32 	[%rd12], %r54;
	add.s32 	%r56, %r56, 1;
	setp.ne.s32 	%p53, %r56, 3;
	@%p53 bra 	$L__BB0_2;
$L__BB0_19:
	ret;

}


// ===== COMPILED SASS (sm_100) =====

	.target	sm_100

	.elftype	@"ET_EXEC"


//--------------------- .note.nv.tkinfo           --------------------------
	.section	.note.nv.tkinfo,"",@"SHT_NOTE"
	.sectionflags	@"SHF_NOTE_NV_TKINFO"
	.tkinfo
        /*0018*/ 	.word	0x00000002
        /*0030*/ 	.string	""
        /*0030*/ 	.string	"ptxas"
        /*0030*/ 	.string	"Cuda compilation tools, release 13.0, V13.0.88"
        /*0030*/ 	.string	"Build cuda_13.0.r13.0/compiler.36424714_0"
        /*0030*/ 	.string	"-arch sm_100 -m 64 "



//--------------------- .note.nv.cuinfo           --------------------------
	.section	.note.nv.cuinfo,"",@"SHT_NOTE"
	.sectionflags	@"SHF_NOTE_NV_CUINFO"
        /*0018*/ 	.short	0x0002
        /*001a*/ 	.short	0x0064
        /*001c*/ 	.short	0x0082
	.zero		2


//--------------------- .nv.info                  --------------------------
	.section	.nv.info,"",@"SHT_CUDA_INFO"
	.align	4


	//----- nvinfo : EIATTR_REGCOUNT
	.align		4
        /*0000*/ 	.byte	0x04, 0x2f
        /*0002*/ 	.short	(.L_1 - .L_0)
	.align		4
.L_0:
        /*0004*/ 	.word	index@(_Z10GPU_KernelPiS_Pfii)
        /*0008*/ 	.word	0x0000001e


	//----- nvinfo : EIATTR_FRAME_SIZE
	.align		4
.L_1:
        /*000c*/ 	.byte	0x04, 0x11
        /*000e*/ 	.short	(.L_3 - .L_2)
	.align		4
.L_2:
        /*0010*/ 	.word	index@(_Z10GPU_KernelPiS_Pfii)
        /*0014*/ 	.word	0x00000000


	//----- nvinfo : EIATTR_MIN_STACK_SIZE
	.align		4
.L_3:
        /*0018*/ 	.byte	0x04, 0x12
        /*001a*/ 	.short	(.L_5 - .L_4)
	.align		4
.L_4:
        /*001c*/ 	.word	index@(_Z10GPU_KernelPiS_Pfii)
        /*0020*/ 	.word	0x00000000
.L_5:


//--------------------- .nv.compat                --------------------------
	.section	.nv.compat,"",@"SHT_CUDA_COMPAT_INFO"
	.align	4
        /*0000*/ 	.byte	0x02, 0x09, 0x00, 0x00, 0x02, 0x02, 0x01, 0x00, 0x02, 0x05, 0x05, 0x00, 0x03, 0x07, 0x01, 0x01
        /*0010*/ 	.byte	0x02, 0x03, 0x00, 0x00, 0x02, 0x06, 0x01, 0x00, 0x04, 0x0b, 0x08, 0x00, 0x09, 0x00, 0x00, 0x00
        /*0020*/ 	.byte	0x00, 0x00, 0x00, 0x00


//--------------------- .nv.info._Z10GPU_KernelPiS_Pfii --------------------------
	.section	.nv.info._Z10GPU_KernelPiS_Pfii,"",@"SHT_CUDA_INFO"
	.sectionflags	@""
	.align	4


	//----- nvinfo : EIATTR_CUDA_API_VERSION
	.align		4
        /*0000*/ 	.byte	0x04, 0x37
        /*0002*/ 	.short	(.L_7 - .L_6)
.L_6:
        /*0004*/ 	.word	0x00000082


	//----- nvinfo : EIATTR_KPARAM_INFO
	.align		4
.L_7:
        /*0008*/ 	.byte	0x04, 0x17
        /*000a*/ 	.short	(.L_9 - .L_8)
.L_8:
        /*000c*/ 	.word	0x00000000
        /*0010*/ 	.short	0x0004
        /*0012*/ 	.short	0x001c
        /*0014*/ 	.byte	0x00, 0xf0, 0x11, 0x00


	//----- nvinfo : EIATTR_KPARAM_INFO
	.align		4
.L_9:
        /*0018*/ 	.byte	0x04, 0x17
        /*001a*/ 	.short	(.L_11 - .L_10)
.L_10:
        /*001c*/ 	.word	0x00000000
        /*0020*/ 	.short	0x0003
        /*0022*/ 	.short	0x0018
        /*0024*/ 	.byte	0x00, 0xf0, 0x11, 0x00


	//----- nvinfo : EIATTR_KPARAM_INFO
	.align		4
.L_11:
        /*0028*/ 	.byte	0x04, 0x17
        /*002a*/ 	.short	(.L_13 - .L_12)
.L_12:
        /*002c*/ 	.word	0x00000000
        /*0030*/ 	.short	0x0002
        /*0032*/ 	.short	0x0010
        /*0034*/ 	.byte	0x00, 0xf5, 0x21, 0x00


	//----- nvinfo : EIATTR_KPARAM_INFO
	.align		4
.L_13:
        /*0038*/ 	.byte	0x04, 0x17
        /*003a*/ 	.short	(.L_15 - .L_14)
.L_14:
        /*003c*/ 	.word	0x00000000
        /*0040*/ 	.short	0x0001
        /*0042*/ 	.short	0x0008
        /*0044*/ 	.byte	0x00, 0xf5, 0x21, 0x00


	//----- nvinfo : EIATTR_KPARAM_INFO
	.align		4
.L_15:
        /*0048*/ 	.byte	0x04, 0x17
        /*004a*/ 	.short	(.L_17 - .L_16)
.L_16:
        /*004c*/ 	.word	0x00000000
        /*0050*/ 	.short	0x0000
        /*0052*/ 	.short	0x0000
        /*0054*/ 	.byte	0x00, 0xf5, 0x21, 0x00


	//----- nvinfo : EIATTR_SPARSE_MMA_MASK
	.align		4
.L_17:
        /*0058*/ 	.byte	0x03, 0x50
        /*005a*/ 	.short	0x0000


	//----- nvinfo : EIATTR_MAXREG_COUNT
	.align		4
        /*005c*/ 	.byte	0x03, 0x1b
        /*005e*/ 	.short	0x00ff


	//----- nvinfo : EIATTR_MERCURY_ISA_VERSION
	.align		4
        /*0060*/ 	.byte	0x03, 0x5f
        /*0062*/ 	.short	0x0101


	//----- nvinfo : EIATTR_VRC_CTA_INIT_COUNT
	.align		4
        /*0064*/ 	.byte	0x02, 0x4a
	.zero		1
	.zero		1


	//----- nvinfo : EIATTR_EXIT_INSTR_OFFSETS
	.align		4
        /*0068*/ 	.byte	0x04, 0x1c
        /*006a*/ 	.short	(.L_19 - .L_18)


	//   ....[0]....
.L_18:
        /*006c*/ 	.word	0x000000c0


	//   ....[1]....
        /*0070*/ 	.word	0x00000700


	//----- nvinfo : EIATTR_CBANK_PARAM_SIZE
	.align		4
.L_19:
        /*0074*/ 	.byte	0x03, 0x19
        /*0076*/ 	.short	0x0020


	//----- nvinfo : EIATTR_PARAM_CBANK
	.align		4
        /*0078*/ 	.byte	0x04, 0x0a
        /*007a*/ 	.short	(.L_21 - .L_20)
	.align		4
.L_20:
        /*007c*/ 	.word	index@(.nv.constant0._Z10GPU_KernelPiS_Pfii)
        /*0080*/ 	.short	0x0380
        /*0082*/ 	.short	0x0020


	//----- nvinfo : EIATTR_SW_WAR
	.align		4
.L_21:
        /*0084*/ 	.byte	0x04, 0x36
        /*0086*/ 	.short	(.L_23 - .L_22)
.L_22:
        /*0088*/ 	.word	0x00000008
.L_23:


//--------------------- .nv.callgraph             --------------------------
	.section	.nv.callgraph,"",@"SHT_CUDA_CALLGRAPH"
	.align	4
	.sectionentsize	8
	.align		4
        /*0000*/ 	.word	0x00000000
	.align		4
        /*0004*/ 	.word	0xffffffff
	.align		4
        /*0008*/ 	.word	0x00000000
	.align		4
        /*000c*/ 	.word	0xfffffffe
	.align		4
        /*0010*/ 	.word	0x00000000
	.align		4
        /*0014*/ 	.word	0xfffffffd
	.align		4
        /*0018*/ 	.word	0x00000000
	.align		4
        /*001c*/ 	.word	0xfffffffc


//--------------------- .text._Z10GPU_KernelPiS_Pfii --------------------------
	.section	.text._Z10GPU_KernelPiS_Pfii,"ax",@progbits
	.align	128
        .global         _Z10GPU_KernelPiS_Pfii
        .type           _Z10GPU_KernelPiS_Pfii,@function
        .size           _Z10GPU_KernelPiS_Pfii,(.L_x_3 - _Z10GPU_KernelPiS_Pfii)
        .other          _Z10GPU_KernelPiS_Pfii,@"STO_CUDA_ENTRY STV_DEFAULT"
_Z10GPU_KernelPiS_Pfii:
.text._Z10GPU_KernelPiS_Pfii:
[----:B------:R-:W-:Y:S01]  /*0000*/  LDC R1, c[0x0][0x37c] ;  /* 0x0000df00ff017b82 */ /* 0x000fe20000000800 */
[----:B------:R-:W0:Y:S07]  /*0010*/  S2R R3, SR_TID.Y ;  /* 0x0000000000037919 */ /* 0x000e2e0000002200 */
[----:B------:R-:W1:Y:S01]  /*0020*/  LDC R11, c[0x0][0x360] ;  /* 0x0000d800ff0b7b82 */ /* 0x000e620000000800 */
[----:B------:R-:W2:Y:S01]  /*0030*/  LDCU.64 UR6, c[0x0][0x398] ;  /* 0x00007300ff0677ac */ /* 0x000ea20008000a00 */
[----:B------:R-:W1:Y:S06]  /*0040*/  S2R R2, SR_TID.X ;  /* 0x0000000000027919 */ /* 0x000e6c0000002100 */
[----:B------:R-:W0:Y:S08]  /*0050*/  S2UR UR5, SR_CTAID.Y ;  /* 0x00000000000579c3 */ /* 0x000e300000002600 */
[----:B------:R-:W0:Y:S08]  /*0060*/  LDC R0, c[0x0][0x364] ;  /* 0x0000d900ff007b82 */ /* 0x000e300000000800 */
[----:B------:R-:W1:Y:S01]  /*0070*/  S2UR UR4, SR_CTAID.X ;  /* 0x00000000000479c3 */ /* 0x000e620000002500 */
[----:B0-----:R-:W-:-:S05]  /*0080*/  IMAD R0, R0, UR5, R3 ;  /* 0x0000000500007c24 */ /* 0x001fca000f8e0203 */
[----:B--2---:R-:W-:Y:S01]  /*0090*/  ISETP.GE.AND P0, PT, R0, UR7, PT ;  /* 0x0000000700007c0c */ /* 0x004fe2000bf06270 */
[----:B-1----:R-:W-:-:S05]  /*00a0*/  IMAD R11, R11, UR4, R2 ;  /* 0x000000040b0b7c24 */ /* 0x002fca000f8e0202 */
[----:B------:R-:W-:-:S13]  /*00b0*/  ISETP.GE.OR P0, PT, R11, UR6, P0 ;  /* 0x000000060b007c0c */ /* 0x000fda0008706670 */
[----:B------:R-:W-:Y:S05]  /*00c0*/  @P0 EXIT ;  /* 0x000000000000094d */ /* 0x000fea0003800000 */
[C---:B------:R-:W-:Y:S01]  /*00d0*/  VIADD R2, R11.reuse, 0xfffffffe ;  /* 0xfffffffe0b027836 */ /* 0x040fe20000000000 */
[----:B------:R-:W0:Y:S01]  /*00e0*/  LDCU.64 UR4, c[0x0][0x358] ;  /* 0x00006b00ff0477ac */ /* 0x000e220008000a00 */
[C---:B------:R-:W-:Y:S02]  /*00f0*/  VIADD R3, R11.reuse, 0x2 ;  /* 0x000000020b037836 */ /* 0x040fe40000000000 */
[----:B------:R-:W-:Y:S01]  /*0100*/  VIADD R4, R11, 0x3 ;  /* 0x000000030b047836 */ /* 0x000fe20000000000 */
[----:B------:R-:W-:Y:S01]  /*0110*/  ISETP.GE.AND P0, PT, R2, UR6, PT ;  /* 0x0000000602007c0c */ /* 0x000fe2000bf06270 */
[----:B------:R-:W-:Y:S01]  /*0120*/  IMAD R10, R0, UR6, R11 ;  /* 0x00000006000a7c24 */ /* 0x000fe2000f8e020b */
[----:B------:R-:W-:Y:S01]  /*0130*/  ISETP.GE.AND P1, PT, R3, UR6, PT ;  /* 0x0000000603007c0c */ /* 0x000fe2000bf26270 */
[C---:B------:R-:W-:Y:S01]  /*0140*/  VIADD R12, R11.reuse, 0xfffffffd ;  /* 0xfffffffd0b0c7836 */ /* 0x040fe20000000000 */
[----:B------:R-:W-:Y:S01]  /*0150*/  ISETP.GE.AND P2, PT, R4, UR6, PT ;  /* 0x0000000604007c0c */ /* 0x000fe2000bf46270 */
[----:B------:R-:W-:Y:S01]  /*0160*/  IMAD.MOV.U32 R13, RZ, RZ, RZ ;  /* 0x000000ffff0d7224 */ /* 0x000fe200078e00ff */
[----:B------:R-:W-:-:S02]  /*0170*/  ISETP.GT.AND P0, PT, R11, 0x1, !P0 ;  /* 0x000000010b00780c */ /* 0x000fc40004704270 */
[C---:B------:R-:W-:Y:S02]  /*0180*/  ISETP.GT.AND P1, PT, R11.reuse, -0x3, !P1 ;  /* 0xfffffffd0b00780c */ /* 0x040fe40004f24270 */
[----:B------:R-:W-:-:S13]  /*0190*/  ISETP.GT.AND P2, PT, R11, -0x4, !P2 ;  /* 0xfffffffc0b00780c */ /* 0x000fda0005744270 */
.L_x_1:
[----:B-1----:R-:W1:Y:S01]  /*01a0*/  LDCU UR6, c[0x0][0x398] ;  /* 0x00007300ff0677ac */ /* 0x002e620008000800 */
[----:B--2---:R-:W2:Y:S01]  /*01b0*/  LDC.64 R2, c[0x0][0x380] ;  /* 0x0000e000ff027b82 */ /* 0x004ea20000000a00 */
[----:B------:R-:W-:Y:S01]  /*01c0*/  CS2R R14, SRZ ;  /* 0x00000000000e7805 */ /* 0x000fe2000001ff00 */
[----:B------:R-:W3:Y:S06]  /*01d0*/  LDCU.64 UR8, c[0x0][0x398] ;  /* 0x00007300ff0877ac */ /* 0x000eec0008000a00 */
[----:B------:R-:W4:Y:S01]  /*01e0*/  LDC.64 R4, c[0x0][0x390] ;  /* 0x0000e400ff047b82 */ /* 0x000f220000000a00 */
[----:B-1----:R-:W-:-:S04]  /*01f0*/  ISETP.GE.AND P3, PT, R12, UR6, PT ;  /* 0x000000060c007c0c */ /* 0x002fc8000bf66270 */
[----:B---3--:R-:W-:-:S13]  /*0200*/  ISETP.LT.OR P3, PT, R11, 0x3, P3 ;  /* 0x000000030b00780c */ /* 0x008fda0001f61670 */
.L_x_0:
[----:B------:R-:W-:Y:S02]  /*0210*/  IMAD.IADD R21, R0, 0x1, R15 ;  /* 0x0000000100157824 */ /* 0x000fe400078e020f */
[----:B------:R-:W-:Y:S02]  /*0220*/  IMAD R7, R15, 0x7, RZ ;  /* 0x000000070f077824 */ /* 0x000fe400078e02ff */
[C---:B-1----:R-:W-:Y:S01]  /*0230*/  VIADD R17, R21.reuse, 0xfffffffd ;  /* 0xfffffffd15117836 */ /* 0x042fe20000000000 */
[----:B------:R-:W-:-:S03]  /*0240*/  ISETP.LT.U32.OR P5, PT, R21, 0x3, P3 ;  /* 0x000000031500780c */ /* 0x000fc60001fa1470 */
[C---:B------:R-:W-:Y:S01]  /*0250*/  IMAD R6, R17.reuse, UR8, R12 ;  /* 0x0000000811067c24 */ /* 0x040fe2000f8e020c */
[----:B------:R-:W-:-:S03]  /*0260*/  ISETP.GE.OR P5, PT, R17, UR9, P5 ;  /* 0x0000000911007c0c */ /* 0x000fc6000afa6670 */
[----:B------:R-:W-:Y:S02]  /*0270*/  IMAD R9, R6, 0x3, R13 ;  /* 0x0000000306097824 */ /* 0x000fe400078e020d */
[----:B----4-:R-:W-:-:S04]  /*0280*/  IMAD.WIDE.U32 R6, R7, 0x4, R4 ;  /* 0x0000000407067825 */ /* 0x010fc800078e0004 */
[----:B--2---:R-:W-:-:S04]  /*0290*/  IMAD.WIDE R8, R9, 0x4, R2 ;  /* 0x0000000409087825 */ /* 0x004fc800078e0202 */
[----:B0-----:R-:W2:Y:S04]  /*02a0*/  @!P5 LDG.E R19, desc[UR4][R6.64] ;  /* 0x000000040613d981 */ /* 0x001ea8000c1e1900 */
[----:B---3--:R-:W3:Y:S01]  /*02b0*/  @!P5 LDG.E R16, desc[UR4][R8.64] ;  /* 0x000000040810d981 */ /* 0x008ee2000c1e1900 */
[----:B------:R-:W-:-:S04]  /*02c0*/  ISETP.LT.U32.OR P4, PT, R21, 0x3, !P0 ;  /* 0x000000031500780c */ /* 0x000fc80004781470 */
[----:B------:R-:W-:Y:S02]  /*02d0*/  ISETP.GE.OR P4, PT, R17, UR9, P4 ;  /* 0x0000000911007c0c */ /* 0x000fe4000a786670 */
[----:B------:R-:W-:-:S11]  /*02e0*/  @!P5 I2FP.F32.S32 R23, R14 ;  /* 0x0000000e0017d245 */ /* 0x000fd60000201400 */
[----:B------:R-:W4:Y:S04]  /*02f0*/  @!P4 LDG.E R22, desc[UR4][R8.64+0xc] ;  /* 0x00000c040816c981 */ /* 0x000f28000c1e1900 */
[----:B------:R-:W5:Y:S01]  /*0300*/  @!P4 LDG.E R25, desc[UR4][R6.64+0x4] ;  /* 0x000004040619c981 */ /* 0x000f62000c1e1900 */
[----:B------:R-:W-:Y:S02]  /*0310*/  ISETP.GE.U32.AND P6, PT, R21, 0x3, PT ;  /* 0x000000031500780c */ /* 0x000fe40003fc6070 */
[----:B---3--:R-:W-:-:S05]  /*0320*/  @!P5 I2FP.F32.S32 R16, R16 ;  /* 0x000000100010d245 */ /* 0x008fca0000201400 */
[----:B--2---:R-:W-:-:S04]  /*0330*/  @!P5 FFMA R19, R16, R19, R23 ;  /* 0x000000131013d223 */ /* 0x004fc80000000017 */
[----:B------:R-:W0:Y:S01]  /*0340*/  @!P5 F2I.TRUNC.NTZ R14, R19 ;  /* 0x00000013000ed305 */ /* 0x000e22000020f100 */
[----:B------:R-:W-:-:S04]  /*0350*/  ISETP.LT.OR P5, PT, R11, 0x1, !P6 ;  /* 0x000000010b00780c */ /* 0x000fc800077a1670 */
[----:B------:R-:W-:Y:S02]  /*0360*/  ISETP.GE.OR P5, PT, R17, UR9, P5 ;  /* 0x0000000911007c0c */ /* 0x000fe4000afa6670 */
[----:B------:R-:W-:-:S11]  /*0370*/  ISETP.LT.OR P6, PT, R11, RZ, !P6 ;  /* 0x000000ff0b00720c */ /* 0x000fd600077c1670 */
[----:B------:R-:W2:Y:S04]  /*0380*/  @!P5 LDG.E R23, desc[UR4][R8.64+0x18] ;  /* 0x000018040817d981 */ /* 0x000ea8000c1e1900 */
[----:B------:R-:W3:Y:S01]  /*0390*/  @!P5 LDG.E R20, desc[UR4][R6.64+0x8] ;  /* 0x000008040614d981 */ /* 0x000ee2000c1e1900 */
[----:B------:R-:W-:-:S13]  /*03a0*/  ISETP.GE.OR P6, PT, R17, UR9, P6 ;  /* 0x0000000911007c0c */ /* 0x000fda000b7c6670 */
[----:B------:R-:W3:Y:S04]  /*03b0*/  @!P6 LDG.E R18, desc[UR4][R8.64+0x24] ;  /* 0x000024040812e981 */ /* 0x000ee8000c1e1900 */
[----:B------:R-:W3:Y:S01]  /*03c0*/  @!P6 LDG.E R16, desc[UR4][R6.64+0xc] ;  /* 0x00000c040610e981 */ /* 0x000ee2000c1e1900 */
[----:B----4-:R-:W-:Y:S02]  /*03d0*/  @!P4 I2FP.F32.S32 R22, R22 ;  /* 0x000000160016c245 */ /* 0x010fe40000201400 */
[----:B0-----:R-:W-:Y:S01]  /*03e0*/  @!P4 I2FP.F32.S32 R27, R14 ;  /* 0x0000000e001bc245 */ /* 0x001fe20000201400 */
[----:B------:R-:W-:-:S04]  /*03f0*/  VIADD R19, R11, 0x1 ;  /* 0x000000010b137836 */ /* 0x000fc80000000000 */
[----:B-----5:R-:W-:-:S04]  /*0400*/  @!P4 FFMA R22, R22, R25, R27 ;  /* 0x000000191616c223 */ /* 0x020fc8000000001b */
[----:B------:R-:W0:Y:S01]  /*0410*/  @!P4 F2I.TRUNC.NTZ R14, R22 ;  /* 0x00000016000ec305 */ /* 0x000e22000020f100 */
[----:B------:R-:W-:-:S04]  /*0420*/  ISETP.GE.AND P4, PT, R19, UR8, PT ;  /* 0x0000000813007c0c */ /* 0x000fc8000bf86270 */
[----:B------:R-:W-:-:S04]  /*0430*/  ISETP.LT.OR P4, PT, R11, -0x1, P4 ;  /* 0xffffffff0b00780c */ /* 0x000fc80002781670 */
[----:B------:R-:W-:-:S04]  /*0440*/  ISETP.LT.U32.OR P4, PT, R21, 0x3, P4 ;  /* 0x000000031500780c */ /* 0x000fc80002781470 */
[----:B------:R-:W-:Y:S02]  /*0450*/  ISETP.GE.OR P4, PT, R17, UR9, P4 ;  /* 0x0000000911007c0c */ /* 0x000fe4000a786670 */
[----:B0-----:R-:W-:-:S11]  /*0460*/  @!P5 I2FP.F32.S32 R24, R14 ;  /* 0x0000000e0018d245 */ /* 0x001fd60000201400 */
[----:B------:R-:W4:Y:S01]  /*0470*/  @!P4 LDG.E R19, desc[UR4][R8.64+0x30] ;  /* 0x000030040813c981 */ /* 0x000f22000c1e1900 */
[----:B--2---:R-:W-:-:S05]  /*0480*/  @!P5 I2FP.F32.S32 R23, R23 ;  /* 0x000000170017d245 */ /* 0x004fca0000201400 */
[----:B---3--:R-:W-:Y:S02]  /*0490*/  @!P5 FFMA R23, R23, R20, R24 ;  /* 0x000000141717d223 */ /* 0x008fe40000000018 */
[----:B------:R-:W2:Y:S02]  /*04a0*/  @!P4 LDG.E R20, desc[UR4][R6.64+0x10] ;  /* 0x000010040614c981 */ /* 0x000ea4000c1e1900 */
[----:B------:R-:W0:Y:S01]  /*04b0*/  @!P5 F2I.TRUNC.NTZ R14, R23 ;  /* 0x00000017000ed305 */ /* 0x000e22000020f100 */
[----:B------:R-:W-:-:S04]  /*04c0*/  ISETP.LT.U32.OR P5, PT, R21, 0x3, !P1 ;  /* 0x000000031500780c */ /* 0x000fc80004fa1470 */
[----:B------:R-:W-:Y:S02]  /*04d0*/  ISETP.GE.OR P5, PT, R17, UR9, P5 ;  /* 0x0000000911007c0c */ /* 0x000fe4000afa6670 */
[----:B------:R-:W-:Y:S02]  /*04e0*/  @!P6 I2FP.F32.S32 R25, R18 ;  /* 0x000000120019e245 */ /* 0x000fe40000201400 */
[----:B0-----:R-:W-:-:S09]  /*04f0*/  @!P6 I2FP.F32.S32 R22, R14 ;  /* 0x0000000e0016e245 */ /* 0x001fd20000201400 */
[----:B------:R-:W3:Y:S01]  /*0500*/  @!P5 LDG.E R18, desc[UR4][R8.64+0x3c] ;  /* 0x00003c040812d981 */ /* 0x000ee2000c1e1900 */
[----:B------:R-:W-:-:S03]  /*0510*/  @!P6 FFMA R16, R25, R16, R22 ;  /* 0x000000101910e223 */ /* 0x000fc60000000016 */
[----:B------:R-:W5:Y:S01]  /*0520*/  @!P5 LDG.E R25, desc[UR4][R6.64+0x14] ;  /* 0x000014040619d981 */ /* 0x000f62000c1e1900 */
[----:B------:R-:W0:Y:S01]  /*0530*/  @!P6 F2I.TRUNC.NTZ R14, R16 ;  /* 0x00000010000ee305 */ /* 0x000e22000020f100 */
[----:B------:R-:W-:-:S04]  /*0540*/  ISETP.LT.U32.OR P6, PT, R21, 0x3, !P2 ;  /* 0x000000031500780c */ /* 0x000fc800057c1470 */
[----:B------:R-:W-:-:S13]  /*0550*/  ISETP.GE.OR P6, PT, R17, UR9, P6 ;  /* 0x0000000911007c0c */ /* 0x000fda000b7c6670 */
[----:B------:R-:W5:Y:S04]  /*0560*/  @!P6 LDG.E R17, desc[UR4][R8.64+0x48] ;  /* 0x000048040811e981 */ /* 0x000f68000c1e1900 */
[----:B------:R-:W5:Y:S01]  /*0570*/  @!P6 LDG.E R22, desc[UR4][R6.64+0x18] ;  /* 0x000018040616e981 */ /* 0x000f62000c1e1900 */
[----:B0-----:R-:W-:Y:S02]  /*0580*/  @!P4 I2FP.F32.S32 R24, R14 ;  /* 0x0000000e0018c245 */ /* 0x001fe40000201400 */
[----:B----4-:R-:W-:Y:S01]  /*0590*/  @!P4 I2FP.F32.S32 R19, R19 ;  /* 0x000000130013c245 */ /* 0x010fe20000201400 */
[----:B------:R-:W-:-:S04]  /*05a0*/  VIADD R15, R15, 0x1 ;  /* 0x000000010f0f7836 */ /* 0x000fc80000000000 */
[----:B--2---:R-:W-:-:S04]  /*05b0*/  @!P4 FFMA R19, R19, R20, R24 ;  /* 0x000000141313c223 */ /* 0x004fc80000000018 */
[----:B------:R-:W0:Y:S02]  /*05c0*/  @!P4 F2I.TRUNC.NTZ R14, R19 ;  /* 0x00000013000ec305 */ /* 0x000e24000020f100 */
[----:B0-----:R-:W-:Y:S02]  /*05d0*/  @!P5 I2FP.F32.S32 R21, R14 ;  /* 0x0000000e0015d245 */ /* 0x001fe40000201400 */
[----:B---3--:R-:W-:-:S05]  /*05e0*/  @!P5 I2FP.F32.S32 R18, R18 ;  /* 0x000000120012d245 */ /* 0x008fca0000201400 */
[----:B-----5:R-:W-:-:S04]  /*05f0*/  @!P5 FFMA R18, R18, R25, R21 ;  /* 0x000000191212d223 */ /* 0x020fc80000000015 */
[----:B------:R-:W0:Y:S01]  /*0600*/  @!P5 F2I.TRUNC.NTZ R14, R18 ;  /* 0x00000012000ed305 */ /* 0x000e22000020f100 */
[----:B------:R-:W-:Y:S02]  /*0610*/  ISETP.NE.AND P4, PT, R15, 0x7, PT ;  /* 0x000000070f00780c */ /* 0x000fe40003f85270 */
[----:B------:R-:W-:Y:S02]  /*0620*/  @!P6 I2FP.F32.S32 R17, R17 ;  /* 0x000000110011e245 */ /* 0x000fe40000201400 */
[----:B0-----:R-:W-:-:S05]  /*0630*/  @!P6 I2FP.F32.S32 R8, R14 ;  /* 0x0000000e0008e245 */ /* 0x001fca0000201400 */
[----:B------:R-:W-:-:S04]  /*0640*/  @!P6 FFMA R17, R17, R22, R8 ;  /* 0x000000161111e223 */ /* 0x000fc80000000008 */
[----:B------:R1:W3:Y:S01]  /*0650*/  @!P6 F2I.TRUNC.NTZ R14, R17 ;  /* 0x00000011000ee305 */ /* 0x0002e2000020f100 */
[----:B------:R-:W-:Y:S05]  /*0660*/  @P4 BRA `(.L_x_0) ;  /* 0xfffffff800e84947 */ /* 0x000fea000383ffff */
[----:B------:R-:W0:Y:S01]  /*0670*/  LDC.64 R2, c[0x0][0x388] ;  /* 0x0000e200ff027b82 */ /* 0x000e220000000a00 */
[----:B------:R-:W-:Y:S01]  /*0680*/  IMAD R5, R10, 0x3, R13 ;  /* 0x000000030a057824 */ /* 0x000fe200078e020d */
[----:B---3--:R-:W-:Y:S01]  /*0690*/  VIMNMX R14, PT, PT, RZ, R14, !PT ;  /* 0x0000000eff0e7248 */ /* 0x008fe20007fe0100 */
[----:B------:R-:W-:-:S05]  /*06a0*/  VIADD R13, R13, 0x1 ;  /* 0x000000010d0d7836 */ /* 0x000fca0000000000 */
[----:B------:R-:W-:Y:S01]  /*06b0*/  ISETP.NE.AND P3, PT, R13, 0x3, PT ;  /* 0x000000030d00780c */ /* 0x000fe20003f65270 */
[----:B0-----:R-:W-:Y:S01]  /*06c0*/  IMAD.WIDE R2, R5, 0x4, R2 ;  /* 0x0000000405027825 */ /* 0x001fe200078e0202 */
[----:B------:R-:W-:-:S05]  /*06d0*/  VIMNMX R5, PT, PT, R14, 0xff, PT ;  /* 0x000000ff0e057848 */ /* 0x000fca0003fe0100 */
[----:B------:R2:W-:Y:S06]  /*06e0*/  STG.E desc[UR4][R2.64], R5 ;  /* 0x0000000502007986 */ /* 0x0005ec000c101904 */
[----:B------:R-:W-:Y:S05]  /*06f0*/  @P3 BRA `(.L_x_1) ;  /* 0xfffffff800a83947 */ /* 0x000fea000383ffff */
[----:B------:R-:W-:Y:S05]  /*0700*/  EXIT ;  /* 0x000000000000794d */ /* 0x000fea0003800000 */
.L_x_2:
[----:B------:R-:W-:-:S00]  /*0710*/  BRA `(.L_x_2) ;  /* 0xfffffffc00fc7947 */ /* 0x000fc0000383ffff */
[----:B------:R-:W-:-:S00]  /*0720*/  NOP ;  /* 0x0000000000007918 */ /* 0x000fc00000000000 */
        /* <DEDUP_REMOVED lines=13> */
.L_x_3:


//--------------------- .nv.shared.reserved.0     --------------------------
	.section	.nv.shared.reserved.0,"aw",@nobits
	.weak		__nv_reservedSMEM_offset_0_alias
	.size		__nv_reservedSMEM_offset_0_alias, 0, 64
	.other		__nv_reservedSMEM_offset_0_alias,@"STO_CUDA_RESERVED_SHARED STV_DEFAULT"
__nv_reservedSMEM_offset_0_alias:
	.zero		0
	.zero		64


//--------------------- .nv.constant0._Z10GPU_KernelPiS_Pfii --------------------------
	.section	.nv.constant0._Z10GPU_KernelPiS_Pfii,"a",@progbits
	.sectionflags	@""
	.align	4
.nv.constant0._Z10GPU_KernelPiS_Pfii:
	.zero		928


//--------------------- SYMBOLS --------------------------

	.type		.nv.reservedSmem.offset0,@object
	.size		.nv.reservedSmem.offset0,0x4
